//
// Generated by NVIDIA NVVM Compiler
//
// Compiler Build ID: CL-36424714
// Cuda compilation tools, release 13.0, V13.0.88
// Based on NVVM 20.0.0
//

.version 9.0
.target sm_100
.address_size 64

	// .globl	_Z10TanhKernelPKfPfmmf

.visible .entry _Z10TanhKernelPKfPfmmf(
	.param .u64 .ptr .align 1 _Z10TanhKernelPKfPfmmf_param_0,
	.param .u64 .ptr .align 1 _Z10TanhKernelPKfPfmmf_param_1,
	.param .u64 _Z10TanhKernelPKfPfmmf_param_2,
	.param .u64 _Z10TanhKernelPKfPfmmf_param_3,
	.param .f32 _Z10TanhKernelPKfPfmmf_param_4
)
{
	.reg .pred 	%p<4>;
	.reg .b32 	%r<15>;
	.reg .b32 	%f<27>;
	.reg .b64 	%rd<12>;

	ld.param.u64 	%rd1, [_Z10TanhKernelPKfPfmmf_param_0];
	ld.param.u64 	%rd2, [_Z10TanhKernelPKfPfmmf_param_1];
	ld.param.u64 	%rd3, [_Z10TanhKernelPKfPfmmf_param_2];
	ld.param.u64 	%rd4, [_Z10TanhKernelPKfPfmmf_param_3];
	mov.u32 	%r3, %ctaid.y;
	mov.u32 	%r4, %ntid.y;
	mov.u32 	%r5, %tid.y;
	mad.lo.s32 	%r1, %r3, %r4, %r5;
	mov.u32 	%r6, %ctaid.x;
	mov.u32 	%r7, %ntid.x;
	mov.u32 	%r8, %tid.x;
	mad.lo.s32 	%r2, %r6, %r7, %r8;
	cvt.u64.u32 	%rd5, %r1;
	setp.le.u64 	%p1, %rd4, %rd5;
	cvt.s64.s32 	%rd6, %r2;
	setp.le.u64 	%p2, %rd3, %rd6;
	or.pred  	%p3, %p2, %p1;
	@%p3 bra 	$L__BB0_2;
	cvta.to.global.u64 	%rd7, %rd1;
	cvta.to.global.u64 	%rd8, %rd2;
	cvt.u32.u64 	%r9, %rd3;
	mad.lo.s32 	%r10, %r1, %r9, %r2;
	mul.wide.s32 	%rd9, %r10, 4;
	add.s64 	%rd10, %rd7, %rd9;
	ld.global.f32 	%f1, [%rd10];
	fma.rn.f32 	%f2, %f1, 0f3BBB989D, 0f3F000000;
	cvt.sat.f32.f32 	%f3, %f2;
	mov.f32 	%f4, 0f4B400001;
	mov.f32 	%f5, 0f437C0000;
	fma.rm.f32 	%f6, %f3, %f5, %f4;
	add.f32 	%f7, %f6, 0fCB40007F;
	neg.f32 	%f8, %f7;
	fma.rn.f32 	%f9, %f1, 0f3FB8AA3B, %f8;
	fma.rn.f32 	%f10, %f1, 0f32A57060, %f9;
	mov.b32 	%r11, %f6;
	shl.b32 	%r12, %r11, 23;
	mov.b32 	%f11, %r12;
	ex2.approx.ftz.f32 	%f12, %f10;
	mul.f32 	%f13, %f12, %f11;
	fma.rn.f32 	%f14, %f1, 0fBBBB989D, 0f3F000000;
	cvt.sat.f32.f32 	%f15, %f14;
	fma.rm.f32 	%f16, %f15, %f5, %f4;
	add.f32 	%f17, %f16, 0fCB40007F;
	neg.f32 	%f18, %f17;
	fma.rn.f32 	%f19, %f1, 0fBFB8AA3B, %f18;
	fma.rn.f32 	%f20, %f1, 0fB2A57060, %f19;
	mov.b32 	%r13, %f16;
	shl.b32 	%r14, %r13, 23;
	mov.b32 	%f21, %r14;
	ex2.approx.ftz.f32 	%f22, %f20;
	mul.f32 	%f23, %f22, %f21;
	sub.f32 	%f24, %f13, %f23;
	add.f32 	%f25, %f13, %f23;
	div.rn.f32 	%f26, %f24, %f25;
	add.s64 	%rd11, %rd8, %rd9;
	st.global.f32 	[%rd11], %f26;
$L__BB0_2:
	ret;

}


// ===== COMPILED SASS (sm_100) =====

	.target	sm_100

	.elftype	@"ET_EXEC"


//--------------------- .note.nv.tkinfo           --------------------------
	.section	.note.nv.tkinfo,"",@"SHT_NOTE"
	.sectionflags	@"SHF_NOTE_NV_TKINFO"
	.tkinfo
        /*0018*/ 	.word	0x00000002
        /*0030*/ 	.string	""
        /*0030*/ 	.string	"ptxas"
        /*0030*/ 	.string	"Cuda compilation tools, release 13.0, V13.0.88"
        /*0030*/ 	.string	"Build cuda_13.0.r13.0/compiler.36424714_0"
        /*0030*/ 	.string	"-arch sm_100 -m 64 "



//--------------------- .note.nv.cuinfo           --------------------------
	.section	.note.nv.cuinfo,"",@"SHT_NOTE"
	.sectionflags	@"SHF_NOTE_NV_CUINFO"
        /*0018*/ 	.short	0x0002
        /*001a*/ 	.short	0x0064
        /*001c*/ 	.short	0x0082
	.zero		2


//--------------------- .nv.info                  --------------------------
	.section	.nv.info,"",@"SHT_CUDA_INFO"
	.align	4


	//----- nvinfo : EIATTR_REGCOUNT
	.align		4
        /*0000*/ 	.byte	0x04, 0x2f
        /*0002*/ 	.short	(.L_1 - .L_0)
	.align		4
.L_0:
        /*0004*/ 	.word	index@(_Z10TanhKernelPKfPfmmf)
        /*0008*/ 	.word	0x0000000f


	//----- nvinfo : EIATTR_FRAME_SIZE
	.align		4
.L_1:
        /*000c*/ 	.byte	0x04, 0x11
        /*000e*/ 	.short	(.L_3 - .L_2)
	.align		4
.L_2:
        /*0010*/ 	.word	index@($__internal_0_$__cuda_sm3x_div_rn_noftz_f32_slowpath)
        /*0014*/ 	.word	0x00000000


	//----- nvinfo : EIATTR_FRAME_SIZE
	.align		4
.L_3:
        /*0018*/ 	.byte	0x04, 0x11
        /*001a*/ 	.short	(.L_5 - .L_4)
	.align		4
.L_4:
        /*001c*/ 	.word	index@(_Z10TanhKernelPKfPfmmf)
        /*0020*/ 	.word	0x00000000


	//----- nvinfo : EIATTR_MIN_STACK_SIZE
	.align		4
.L_5:
        /*0024*/ 	.byte	0x04, 0x12
        /*0026*/ 	.short	(.L_7 - .L_6)
	.align		4
.L_6:
        /*0028*/ 	.word	index@(_Z10TanhKernelPKfPfmmf)
        /*002c*/ 	.word	0x00000000
.L_7:


//--------------------- .nv.compat                --------------------------
	.section	.nv.compat,"",@"SHT_CUDA_COMPAT_INFO"
	.align	4
        /*0000*/ 	.byte	0x02, 0x09, 0x00, 0x00, 0x02, 0x02, 0x01, 0x00, 0x02, 0x05, 0x05, 0x00, 0x03, 0x07, 0x01, 0x01
        /*0010*/ 	.byte	0x02, 0x03, 0x00, 0x00, 0x02, 0x06, 0x01, 0x00, 0x04, 0x0b, 0x08, 0x00, 0x01, 0x00, 0x00, 0x00
        /*0020*/ 	.byte	0x00, 0x00, 0x00, 0x00


//--------------------- .nv.info._Z10TanhKernelPKfPfmmf --------------------------
	.section	.nv.info._Z10TanhKernelPKfPfmmf,"",@"SHT_CUDA_INFO"
	.sectionflags	@""
	.align	4


	//----- nvinfo : EIATTR_CUDA_API_VERSION
	.align		4
        /*0000*/ 	.byte	0x04, 0x37
        /*0002*/ 	.short	(.L_9 - .L_8)
.L_8:
        /*0004*/ 	.word	0x00000082


	//----- nvinfo : EIATTR_KPARAM_INFO
	.align		4
.L_9:
        /*0008*/ 	.byte	0x04, 0x17
        /*000a*/ 	.short	(.L_11 - .L_10)
.L_10:
        /*000c*/ 	.word	0x00000000
        /*0010*/ 	.short	0x0004
        /*0012*/ 	.short	0x0020
        /*0014*/ 	.byte	0x00, 0xf0, 0x11, 0x00


	//----- nvinfo : EIATTR_KPARAM_INFO
	.align		4
.L_11:
        /*0018*/ 	.byte	0x04, 0x17
        /*001a*/ 	.short	(.L_13 - .L_12)
.L_12:
        /*001c*/ 	.word	0x00000000
        /*0020*/ 	.short	0x0003
        /*0022*/ 	.short	0x0018
        /*0024*/ 	.byte	0x00, 0xf0, 0x21, 0x00


	//----- nvinfo : EIATTR_KPARAM_INFO
	.align		4
.L_13:
        /*0028*/ 	.byte	0x04, 0x17
        /*002a*/ 	.short	(.L_15 - .L_14)
.L_14:
        /*002c*/ 	.word	0x00000000
        /*0030*/ 	.short	0x0002
        /*0032*/ 	.short	0x0010
        /*0034*/ 	.byte	0x00, 0xf0, 0x21, 0x00


	//----- nvinfo : EIATTR_KPARAM_INFO
	.align		4
.L_15:
        /*0038*/ 	.byte	0x04, 0x17
        /*003a*/ 	.short	(.L_17 - .L_16)
.L_16:
        /*003c*/ 	.word	0x00000000
        /*0040*/ 	.short	0x0001
        /*0042*/ 	.short	0x0008
        /*0044*/ 	.byte	0x00, 0xf5, 0x21, 0x00


	//----- nvinfo : EIATTR_KPARAM_INFO
	.align		4
.L_17:
        /*0048*/ 	.byte	0x04, 0x17
        /*004a*/ 	.short	(.L_19 - .L_18)
.L_18:
        /*004c*/ 	.word	0x00000000
        /*0050*/ 	.short	0x0000
        /*0052*/ 	.short	0x0000
        /*0054*/ 	.byte	0x00, 0xf5, 0x21, 0x00


	//----- nvinfo : EIATTR_SPARSE_MMA_MASK
	.align		4
.L_19:
        /*0058*/ 	.byte	0x03, 0x50
        /*005a*/ 	.short	0x0000


	//----- nvinfo : EIATTR_MAXREG_COUNT
	.align		4
        /*005c*/ 	.byte	0x03, 0x1b
        /*005e*/ 	.short	0x00ff


	//----- nvinfo : EIATTR_MERCURY_ISA_VERSION
	.align		4
        /*0060*/ 	.byte	0x03, 0x5f
        /*0062*/ 	.short	0x0101


	//----- nvinfo : EIATTR_VRC_CTA_INIT_COUNT
	.align		4
        /*0064*/ 	.byte	0x02, 0x4a
	.zero		1
	.zero		1


	//----- nvinfo : EIATTR_EXIT_INSTR_OFFSETS
	.align		4
        /*0068*/ 	.byte	0x04, 0x1c
        /*006a*/ 	.short	(.L_21 - .L_20)


	//   ....[0]....
.L_20:
        /*006c*/ 	.word	0x000000f0


	//   ....[1]....
        /*0070*/ 	.word	0x00000380


	//----- nvinfo : EIATTR_CRS_STACK_SIZE
	.align		4
.L_21:
        /*0074*/ 	.byte	0x04, 0x1e
        /*0076*/ 	.short	(.L_23 - .L_22)
.L_22:
        /*0078*/ 	.word	0x00000000


	//----- nvinfo : EIATTR_CBANK_PARAM_SIZE
	.align		4
.L_23:
        /*007c*/ 	.byte	0x03, 0x19
        /*007e*/ 	.short	0x0024


	//----- nvinfo : EIATTR_PARAM_CBANK
	.align		4
        /*0080*/ 	.byte	0x04, 0x0a
        /*0082*/ 	.short	(.L_25 - .L_24)
	.align		4
.L_24:
        /*0084*/ 	.word	index@(.nv.constant0._Z10TanhKernelPKfPfmmf)
        /*0088*/ 	.short	0x0380
        /*008a*/ 	.short	0x0024


	//----- nvinfo : EIATTR_SW_WAR
	.align		4
.L_25:
        /*008c*/ 	.byte	0x04, 0x36
        /*008e*/ 	.short	(.L_27 - .L_26)
.L_26:
        /*0090*/ 	.word	0x00000008
.L_27:


//--------------------- .nv.callgraph             --------------------------
	.section	.nv.callgraph,"",@"SHT_CUDA_CALLGRAPH"
	.align	4
	.sectionentsize	8
	.align		4
        /*0000*/ 	.word	0x00000000
	.align		4
        /*0004*/ 	.word	0xffffffff
	.align		4
        /*0008*/ 	.word	0x00000000
	.align		4
        /*000c*/ 	.word	0xfffffffe
	.align		4
        /*0010*/ 	.word	0x00000000
	.align		4
        /*0014*/ 	.word	0xfffffffd
	.align		4
        /*0018*/ 	.word	0x00000000
	.align		4
        /*001c*/ 	.word	0xfffffffc


//--------------------- .text._Z10TanhKernelPKfPfmmf --------------------------
	.section	.text._Z10TanhKernelPKfPfmmf,"ax",@progbits
	.align	128
        .global         _Z10TanhKernelPKfPfmmf
        .type           _Z10TanhKernelPKfPfmmf,@function
        .size           _Z10TanhKernelPKfPfmmf,(.L_x_14 - _Z10TanhKernelPKfPfmmf)
        .other          _Z10TanhKernelPKfPfmmf,@"STO_CUDA_ENTRY STV_DEFAULT"
_Z10TanhKernelPKfPfmmf:
.text._Z10TanhKernelPKfPfmmf:
[----:B------:R-:W-:Y:S01]  /*0000*/  LDC R1, c[0x0][0x37c] ;  /* 0x0000df00ff017b82 */ /* 0x000fe20000000800 */
[----:B------:R-:W0:Y:S07]  /*0010*/  S2R R3, SR_TID.Y ;  /* 0x0000000000037919 */ /* 0x000e2e0000002200 */
[----:B------:R-:W0:Y:S01]  /*0020*/  S2UR UR4, SR_CTAID.Y ;  /* 0x00000000000479c3 */ /* 0x000e220000002600 */
[----:B------:R-:W1:Y:S01]  /*0030*/  LDCU.128 UR8, c[0x0][0x390] ;  /* 0x00007200ff0877ac */ /* 0x000e620008000c00 */
[----:B------:R-:W2:Y:S06]  /*0040*/  S2R R5, SR_TID.X ;  /* 0x0000000000057919 */ /* 0x000eac0000002100 */
[----:B------:R-:W0:Y:S08]  /*0050*/  LDC R2, c[0x0][0x364] ;  /* 0x0000d900ff027b82 */ /* 0x000e300000000800 */
[----:B------:R-:W2:Y:S08]  /*0060*/  S2UR UR5, SR_CTAID.X ;  /* 0x00000000000579c3 */ /* 0x000eb00000002500 */
[----:B------:R-:W2:Y:S01]  /*0070*/  LDC R0, c[0x0][0x360] ;  /* 0x0000d800ff007b82 */ /* 0x000ea20000000800 */
[----:B0-----:R-:W-:-:S05]  /*0080*/  IMAD R2, R2, UR4, R3 ;  /* 0x0000000402027c24 */ /* 0x001fca000f8e0203 */
[----:B-1----:R-:W-:-:S04]  /*0090*/  ISETP.GE.U32.AND P0, PT, R2, UR10, PT ;  /* 0x0000000a02007c0c */ /* 0x002fc8000bf06070 */
[----:B------:R-:W-:Y:S01]  /*00a0*/  ISETP.GE.U32.AND.EX P0, PT, RZ, UR11, PT, P0 ;  /* 0x0000000bff007c0c */ /* 0x000fe2000bf06100 */
[----:B--2---:R-:W-:-:S05]  /*00b0*/  IMAD R3, R0, UR5, R5 ;  /* 0x0000000500037c24 */ /* 0x004fca000f8e0205 */
[----:B------:R-:W-:Y:S02]  /*00c0*/  ISETP.GE.U32.AND P1, PT, R3, UR8, PT ;  /* 0x0000000803007c0c */ /* 0x000fe4000bf26070 */
[----:B------:R-:W-:-:S04]  /*00d0*/  SHF.R.S32.HI R0, RZ, 0x1f, R3 ;  /* 0x0000001fff007819 */ /* 0x000fc80000011403 */
[----:B------:R-:W-:-:S13]  /*00e0*/  ISETP.GE.U32.OR.EX P0, PT, R0, UR9, P0, P1 ;  /* 0x0000000900007c0c */ /* 0x000fda0008706510 */
[----:B------:R-:W-:Y:S05]  /*00f0*/  @P0 EXIT ;  /* 0x000000000000094d */ /* 0x000fea0003800000 */
[----:B------:R-:W0:Y:S01]  /*0100*/  LDC.64 R4, c[0x0][0x380] ;  /* 0x0000e000ff047b82 */ /* 0x000e220000000a00 */
[----:B------:R-:W1:Y:S01]  /*0110*/  LDCU.64 UR4, c[0x0][0x358] ;  /* 0x00006b00ff0477ac */ /* 0x000e620008000a00 */
[----:B------:R-:W-:-:S04]  /*0120*/  IMAD R2, R2, UR8, R3 ;  /* 0x0000000802027c24 */ /* 0x000fc8000f8e0203 */
[----:B0-----:R-:W-:-:S06]  /*0130*/  IMAD.WIDE R4, R2, 0x4, R4 ;  /* 0x0000000402047825 */ /* 0x001fcc00078e0204 */
[----:B-1----:R-:W2:Y:S01]  /*0140*/  LDG.E R4, desc[UR4][R4.64] ;  /* 0x0000000404047981 */ /* 0x002ea2000c1e1900 */
[----:B------:R-:W-:Y:S01]  /*0150*/  IMAD.MOV.U32 R3, RZ, RZ, 0x3bbb989d ;  /* 0x3bbb989dff037424 */ /* 0x000fe200078e00ff */
[----:B------:R-:W-:Y:S01]  /*0160*/  BSSY.RECONVERGENT B0, `(.L_x_0) ;  /* 0x000001e000007945 */ /* 0x000fe20003800200 */
[----:B------:R-:W-:Y:S02]  /*0170*/  IMAD.MOV.U32 R7, RZ, RZ, 0x437c0000 ;  /* 0x437c0000ff077424 */ /* 0x000fe400078e00ff */
[----:B--2---:R-:W-:-:S04]  /*0180*/  FFMA.SAT R0, R4, -R3, 0.5 ;  /* 0x3f00000004007423 */ /* 0x004fc80000002803 */
[----:B------:R-:W-:Y:S01]  /*0190*/  FFMA.RM R6, R0, R7, 12582913 ;  /* 0x4b40000100067423 */ /* 0x000fe20000004007 */
[----:B------:R-:W-:-:S03]  /*01a0*/  FFMA.SAT R0, R4, R3, 0.5 ;  /* 0x3f00000004007423 */ /* 0x000fc60000002003 */
[----:B------:R-:W-:Y:S01]  /*01b0*/  FADD R3, R6, -12583039 ;  /* 0xcb40007f06037421 */ /* 0x000fe20000000000 */
[----:B------:R-:W-:Y:S01]  /*01c0*/  FFMA.RM R0, R0, R7, 12582913 ;  /* 0x4b40000100007423 */ /* 0x000fe20000004007 */
[----:B------:R-:W-:Y:S02]  /*01d0*/  IMAD.SHL.U32 R6, R6, 0x800000, RZ ;  /* 0x0080000006067824 */ /* 0x000fe400078e00ff */
[----:B------:R-:W-:Y:S01]  /*01e0*/  FFMA R7, R4, -1.4426950216293334961, -R3 ;  /* 0xbfb8aa3b04077823 */ /* 0x000fe20000000803 */
[C---:B------:R-:W-:Y:S01]  /*01f0*/  FADD R3, R0.reuse, -12583039 ;  /* 0xcb40007f00037421 */ /* 0x040fe20000000000 */
[----:B------:R-:W-:Y:S02]  /*0200*/  IMAD.SHL.U32 R0, R0, 0x800000, RZ ;  /* 0x0080000000007824 */ /* 0x000fe400078e00ff */
[C---:B------:R-:W-:Y:S01]  /*0210*/  FFMA R7, R4.reuse, -1.925963033500011079e-08, R7 ;  /* 0xb2a5706004077823 */ /* 0x040fe20000000007 */
[----:B------:R-:W-:-:S04]  /*0220*/  FFMA R3, R4, 1.4426950216293334961, -R3 ;  /* 0x3fb8aa3b04037823 */ /* 0x000fc80000000803 */
[----:B------:R-:W-:Y:S01]  /*0230*/  FFMA R3, R4, 1.925963033500011079e-08, R3 ;  /* 0x32a5706004037823 */ /* 0x000fe20000000003 */
[----:B------:R-:W0:Y:S08]  /*0240*/  MUFU.EX2 R7, R7 ;  /* 0x0000000700077308 */ /* 0x000e300000000800 */
[----:B------:R-:W1:Y:S01]  /*0250*/  MUFU.EX2 R3, R3 ;  /* 0x0000000300037308 */ /* 0x000e620000000800 */
[----:B0-----:R-:W-:-:S04]  /*0260*/  FMUL R5, R6, R7 ;  /* 0x0000000706057220 */ /* 0x001fc80000400000 */
[CCC-:B-1----:R-:W-:Y:S01]  /*0270*/  FFMA R9, R0.reuse, R3.reuse, R5.reuse ;  /* 0x0000000300097223 */ /* 0x1c2fe20000000005 */
[----:B------:R-:W-:-:S03]  /*0280*/  FFMA R0, R0, R3, -R5 ;  /* 0x0000000300007223 */ /* 0x000fc60000000805 */
[----:B------:R-:W0:Y:S08]  /*0290*/  MUFU.RCP R4, R9 ;  /* 0x0000000900047308 */ /* 0x000e300000001000 */
[----:B------:R-:W1:Y:S01]  /*02a0*/  FCHK P0, R0, R9 ;  /* 0x0000000900007302 */ /* 0x000e620000000000 */
[----:B0-----:R-:W-:-:S04]  /*02b0*/  FFMA R11, -R9, R4, 1 ;  /* 0x3f800000090b7423 */ /* 0x001fc80000000104 */
[----:B------:R-:W-:-:S04]  /*02c0*/  FFMA R11, R4, R11, R4 ;  /* 0x0000000b040b7223 */ /* 0x000fc80000000004 */
[----:B------:R-:W-:-:S04]  /*02d0*/  FFMA R4, R0, R11, RZ ;  /* 0x0000000b00047223 */ /* 0x000fc800000000ff */
[----:B------:R-:W-:-:S04]  /*02e0*/  FFMA R3, -R9, R4, R0 ;  /* 0x0000000409037223 */ /* 0x000fc80000000100 */
[----:B------:R-:W-:Y:S01]  /*02f0*/  FFMA R11, R11, R3, R4 ;  /* 0x000000030b0b7223 */ /* 0x000fe20000000004 */
[----:B-1----:R-:W-:Y:S06]  /*0300*/  @!P0 BRA `(.L_x_1) ;  /* 0x00000000000c8947 */ /* 0x002fec0003800000 */
[----:B------:R-:W-:-:S07]  /*0310*/  MOV R4, 0x330 ;  /* 0x0000033000047802 */ /* 0x000fce0000000f00 */
[----:B------:R-:W-:Y:S05]  /*0320*/  CALL.REL.NOINC `($__internal_0_$__cuda_sm3x_div_rn_noftz_f32_slowpath) ;  /* 0x0000000000187944 */ /* 0x000fea0003c00000 */
[----:B------:R-:W-:-:S07]  /*0330*/  MOV R11, R0 ;  /* 0x00000000000b7202 */ /* 0x000fce0000000f00 */
.L_x_1:
[----:B------:R-:W-:Y:S05]  /*0340*/  BSYNC.RECONVERGENT B0 ;  /* 0x0000000000007941 */ /* 0x000fea0003800200 */
.L_x_0:
[----:B------:R-:W0:Y:S02]  /*0350*/  LDC.64 R4, c[0x0][0x388] ;  /* 0x0000e200ff047b82 */ /* 0x000e240000000a00 */
[----:B0-----:R-:W-:-:S05]  /*0360*/  IMAD.WIDE R2, R2, 0x4, R4 ;  /* 0x0000000402027825 */ /* 0x001fca00078e0204 */
[----:B------:R-:W-:Y:S01]  /*0370*/  STG.E desc[UR4][R2.64], R11 ;  /* 0x0000000b02007986 */ /* 0x000fe2000c101904 */
[----:B------:R-:W-:Y:S05]  /*0380*/  EXIT ;  /* 0x000000000000794d */ /* 0x000fea0003800000 */
        .weak           $__internal_0_$__cuda_sm3x_div_rn_noftz_f32_slowpath
        .type           $__internal_0_$__cuda_sm3x_div_rn_noftz_f32_slowpath,@function
        .size           $__internal_0_$__cuda_sm3x_div_rn_noftz_f32_slowpath,(.L_x_14 - $__internal_0_$__cuda_sm3x_div_rn_noftz_f32_slowpath)
$__internal_0_$__cuda_sm3x_div_rn_noftz_f32_slowpath:
[----:B------:R-:W-:Y:S01]  /*0390*/  SHF.R.U32.HI R5, RZ, 0x17, R9 ;  /* 0x00000017ff057819 */ /* 0x000fe20000011609 */
[----:B------:R-:W-:Y:S01]  /*03a0*/  BSSY.RECONVERGENT B1, `(.L_x_2) ;  /* 0x0000064000017945 */ /* 0x000fe20003800200 */
[--C-:B------:R-:W-:Y:S01]  /*03b0*/  SHF.R.U32.HI R3, RZ, 0x17, R0.reuse ;  /* 0x00000017ff037819 */ /* 0x100fe20000011600 */
[----:B------:R-:W-:Y:S01]  /*03c0*/  IMAD.MOV.U32 R7, RZ, RZ, R0 ;  /* 0x000000ffff077224 */ /* 0x000fe200078e0000 */
[----:B------:R-:W-:Y:S02]  /*03d0*/  LOP3.LUT R6, R5, 0xff, RZ, 0xc0, !PT ;  /* 0x000000ff05067812 */ /* 0x000fe400078ec0ff */
[----:B------:R-:W-:-:S03]  /*03e0*/  LOP3.LUT R5, R3, 0xff, RZ, 0xc0, !PT ;  /* 0x000000ff03057812 */ /* 0x000fc600078ec0ff */
[----:B------:R-:W-:Y:S02]  /*03f0*/  VIADD R11, R6, 0xffffffff ;  /* 0xffffffff060b7836 */ /* 0x000fe40000000000 */
[----:B------:R-:W-:-:S03]  /*0400*/  VIADD R10, R5, 0xffffffff ;  /* 0xffffffff050a7836 */ /* 0x000fc60000000000 */
[----:B------:R-:W-:-:S04]  /*0410*/  ISETP.GT.U32.AND P0, PT, R11, 0xfd, PT ;  /* 0x000000fd0b00780c */ /* 0x000fc80003f04070 */
[----:B------:R-:W-:-:S13]  /*0420*/  ISETP.GT.U32.OR P0, PT, R10, 0xfd, P0 ;  /* 0x000000fd0a00780c */ /* 0x000fda0000704470 */
[----:B------:R-:W-:Y:S01]  /*0430*/  @!P0 MOV R8, RZ ;  /* 0x000000ff00088202 */ /* 0x000fe20000000f00 */
[----:B------:R-:W-:Y:S06]  /*0440*/  @!P0 BRA `(.L_x_3) ;  /* 0x0000000000608947 */ /* 0x000fec0003800000 */
[----:B------:R-:W-:Y:S01]  /*0450*/  FSETP.GTU.FTZ.AND P0, PT, |R0|, +INF , PT ;  /* 0x7f8000000000780b */ /* 0x000fe20003f1c200 */
[----:B------:R-:W-:Y:S01]  /*0460*/  IMAD.MOV.U32 R3, RZ, RZ, R9 ;  /* 0x000000ffff037224 */ /* 0x000fe200078e0009 */
[----:B------:R-:W-:-:S04]  /*0470*/  FSETP.GTU.FTZ.AND P1, PT, |R9|, +INF , PT ;  /* 0x7f8000000900780b */ /* 0x000fc80003f3c200 */
[----:B------:R-:W-:-:S13]  /*0480*/  PLOP3.LUT P0, PT, P0, P1, PT, 0xf8, 0x8f ;  /* 0x00000000008f781c */ /* 0x000fda0000703f70 */
[----:B------:R-:W-:Y:S05]  /*0490*/  @P0 BRA `(.L_x_4) ;  /* 0x00000004004c0947 */ /* 0x000fea0003800000 */
[----:B------:R-:W-:-:S13]  /*04a0*/  LOP3.LUT P0, RZ, R9, 0x7fffffff, R7, 0xc8, !PT ;  /* 0x7fffffff09ff7812 */ /* 0x000fda000780c807 */
[----:B------:R-:W-:Y:S05]  /*04b0*/  @!P0 BRA `(.L_x_5) ;  /* 0x00000004003c8947 */ /* 0x000fea0003800000 */
[C---:B------:R-:W-:Y:S02]  /*04c0*/  FSETP.NEU.FTZ.AND P2, PT, |R0|.reuse, +INF , PT ;  /* 0x7f8000000000780b */ /* 0x040fe40003f5d200 */
[----:B------:R-:W-:Y:S02]  /*04d0*/  FSETP.NEU.FTZ.AND P1, PT, |R3|, +INF , PT ;  /* 0x7f8000000300780b */ /* 0x000fe40003f3d200 */
[----:B------:R-:W-:-:S11]  /*04e0*/  FSETP.NEU.FTZ.AND P0, PT, |R0|, +INF , PT ;  /* 0x7f8000000000780b */ /* 0x000fd60003f1d200 */
[----:B------:R-:W-:Y:S05]  /*04f0*/  @!P1 BRA !P2, `(.L_x_5) ;  /* 0x00000004002c9947 */ /* 0x000fea0005000000 */
[----:B------:R-:W-:-:S04]  /*0500*/  LOP3.LUT P2, RZ, R7, 0x7fffffff, RZ, 0xc0, !PT ;  /* 0x7fffffff07ff7812 */ /* 0x000fc8000784c0ff */
[----:B------:R-:W-:-:S13]  /*0510*/  PLOP3.LUT P1, PT, P1, P2, PT, 0x2f, 0xf2 ;  /* 0x0000000000f2781c */ /* 0x000fda0000f24577 */
[----:B------:R-:W-:Y:S05]  /*0520*/  @P1 BRA `(.L_x_6) ;  /* 0x0000000400181947 */ /* 0x000fea0003800000 */
[----:B------:R-:W-:-:S04]  /*0530*/  LOP3.LUT P1, RZ, R9, 0x7fffffff, RZ, 0xc0, !PT ;  /* 0x7fffffff09ff7812 */ /* 0x000fc8000782c0ff */
[----:B------:R-:W-:-:S13]  /*0540*/  PLOP3.LUT P0, PT, P0, P1, PT, 0x2f, 0xf2 ;  /* 0x0000000000f2781c */ /* 0x000fda0000702577 */
[----:B------:R-:W-:Y:S05]  /*0550*/  @P0 BRA `(.L_x_7) ;  /* 0x0000000400000947 */ /* 0x000fea0003800000 */
[----:B------:R-:W-:Y:S02]  /*0560*/  ISETP.GE.AND P0, PT, R10, RZ, PT ;  /* 0x000000ff0a00720c */ /* 0x000fe40003f06270 */
[----:B------:R-:W-:-:S11]  /*0570*/  ISETP.GE.AND P1, PT, R11, RZ, PT ;  /* 0x000000ff0b00720c */ /* 0x000fd60003f26270 */
[----:B------:R-:W-:Y:S02]  /*0580*/  @P0 IMAD.MOV.U32 R8, RZ, RZ, RZ ;  /* 0x000000ffff080224 */ /* 0x000fe400078e00ff */
[----:B------:R-:W-:Y:S01]  /*0590*/  @!P0 FFMA R7, R0, 1.84467440737095516160e+19, RZ ;  /* 0x5f80000000078823 */ /* 0x000fe200000000ff */
[----:B------:R-:W-:Y:S02]  /*05a0*/  @!P0 IMAD.MOV.U32 R8, RZ, RZ, -0x40 ;  /* 0xffffffc0ff088424 */ /* 0x000fe400078e00ff */
[----:B------:R-:W-:-:S03]  /*05b0*/  @!P1 FFMA R9, R3, 1.84467440737095516160e+19, RZ ;  /* 0x5f80000003099823 */ /* 0x000fc600000000ff */
[----:B------:R-:W-:-:S07]  /*05c0*/  @!P1 IADD3 R8, PT, PT, R8, 0x40, RZ ;  /* 0x0000004008089810 */ /* 0x000fce0007ffe0ff */
.L_x_3:
[----:B------:R-:W-:Y:S01]  /*05d0*/  LEA R0, R6, 0xc0800000, 0x17 ;  /* 0xc080000006007811 */ /* 0x000fe200078eb8ff */
[----:B------:R-:W-:Y:S01]  /*05e0*/  VIADD R5, R5, 0xffffff81 ;  /* 0xffffff8105057836 */ /* 0x000fe20000000000 */
[----:B------:R-:W-:Y:S03]  /*05f0*/  BSSY.RECONVERGENT B2, `(.L_x_8) ;  /* 0x0000035000027945 */ /* 0x000fe60003800200 */
[----:B------:R-:W-:Y:S02]  /*0600*/  IMAD.IADD R9, R9, 0x1, -R0 ;  /* 0x0000000109097824 */ /* 0x000fe400078e0a00 */
[C---:B------:R-:W-:Y:S01]  /*0610*/  IMAD R0, R5.reuse, -0x800000, R7 ;  /* 0xff80000005007824 */ /* 0x040fe200078e0207 */
[----:B------:R-:W-:Y:S01]  /*0620*/  IADD3 R5, PT, PT, R5, 0x7f, -R6 ;  /* 0x0000007f05057810 */ /* 0x000fe20007ffe806 */
[----:B------:R-:W0:Y:S01]  /*0630*/  MUFU.RCP R3, R9 ;  /* 0x0000000900037308 */ /* 0x000e220000001000 */
[----:B------:R-:W-:-:S03]  /*0640*/  FADD.FTZ R11, -R9, -RZ ;  /* 0x800000ff090b7221 */ /* 0x000fc60000010100 */
[----:B------:R-:W-:Y:S02]  /*0650*/  IMAD.IADD R5, R5, 0x1, R8 ;  /* 0x0000000105057824 */ /* 0x000fe400078e0208 */
[----:B0-----:R-:W-:-:S04]  /*0660*/  FFMA R10, R3, R11, 1 ;  /* 0x3f800000030a7423 */ /* 0x001fc8000000000b */
[----:B------:R-:W-:-:S04]  /*0670*/  FFMA R12, R3, R10, R3 ;  /* 0x0000000a030c7223 */ /* 0x000fc80000000003 */
[----:B------:R-:W-:-:S04]  /*0680*/  FFMA R3, R0, R12, RZ ;  /* 0x0000000c00037223 */ /* 0x000fc800000000ff */
[----:B------:R-:W-:-:S04]  /*0690*/  FFMA R10, R11, R3, R0 ;  /* 0x000000030b0a7223 */ /* 0x000fc80000000000 */
[----:B------:R-:W-:-:S04]  /*06a0*/  FFMA R7, R12, R10, R3 ;  /* 0x0000000a0c077223 */ /* 0x000fc80000000003 */
[----:B------:R-:W-:-:S04]  /*06b0*/  FFMA R10, R11, R7, R0 ;  /* 0x000000070b0a7223 */ /* 0x000fc80000000000 */
[----:B------:R-:W-:-:S05]  /*06c0*/  FFMA R0, R12, R10, R7 ;  /* 0x0000000a0c007223 */ /* 0x000fca0000000007 */
[----:B------:R-:W-:-:S04]  /*06d0*/  SHF.R.U32.HI R3, RZ, 0x17, R0 ;  /* 0x00000017ff037819 */ /* 0x000fc80000011600 */
[----:B------:R-:W-:-:S04]  /*06e0*/  LOP3.LUT R3, R3, 0xff, RZ, 0xc0, !PT ;  /* 0x000000ff03037812 */ /* 0x000fc800078ec0ff */
[----:B------:R-:W-:-:S05]  /*06f0*/  IADD3 R9, PT, PT, R3, R5, RZ ;  /* 0x0000000503097210 */ /* 0x000fca0007ffe0ff */
[----:B------:R-:W-:-:S05]  /*0700*/  VIADD R3, R9, 0xffffffff ;  /* 0xffffffff09037836 */ /* 0x000fca0000000000 */
[----:B------:R-:W-:-:S13]  /*0710*/  ISETP.GE.U32.AND P0, PT, R3, 0xfe, PT ;  /* 0x000000fe0300780c */ /* 0x000fda0003f06070 */
[----:B------:R-:W-:Y:S05]  /*0720*/  @!P0 BRA `(.L_x_9) ;  /* 0x0000000000808947 */ /* 0x000fea0003800000 */
[----:B------:R-:W-:-:S13]  /*0730*/  ISETP.GT.AND P0, PT, R9, 0xfe, PT ;  /* 0x000000fe0900780c */ /* 0x000fda0003f04270 */
[----:B------:R-:W-:Y:S05]  /*0740*/  @P0 BRA `(.L_x_10) ;  /* 0x00000000006c0947 */ /* 0x000fea0003800000 */
[----:B------:R-:W-:-:S13]  /*0750*/  ISETP.GE.AND P0, PT, R9, 0x1, PT ;  /* 0x000000010900780c */ /* 0x000fda0003f06270 */
[----:B------:R-:W-:Y:S05]  /*0760*/  @P0 BRA `(.L_x_11) ;  /* 0x0000000000740947 */ /* 0x000fea0003800000 */
[----:B------:R-:W-:Y:S02]  /*0770*/  ISETP.GE.AND P0, PT, R9, -0x18, PT ;  /* 0xffffffe80900780c */ /* 0x000fe40003f06270 */
[----:B------:R-:W-:-:S11]  /*0780*/  LOP3.LUT R0, R0, 0x80000000, RZ, 0xc0, !PT ;  /* 0x8000000000007812 */ /* 0x000fd600078ec0ff */
[----:B------:R-:W-:Y:S05]  /*0790*/  @!P0 BRA `(.L_x_11) ;  /* 0x0000000000688947 */ /* 0x000fea0003800000 */
[CCC-:B------:R-:W-:Y:S01]  /*07a0*/  FFMA.RZ R3, R12.reuse, R10.reuse, R7.reuse ;  /* 0x0000000a0c037223 */ /* 0x1c0fe2000000c007 */
[C---:B------:R-:W-:Y:S02]  /*07b0*/  VIADD R8, R9.reuse, 0x20 ;  /* 0x0000002009087836 */ /* 0x040fe40000000000 */
[CCC-:B------:R-:W-:Y:S01]  /*07c0*/  FFMA.RM R6, R12.reuse, R10.reuse, R7.reuse ;  /* 0x0000000a0c067223 */ /* 0x1c0fe20000004007 */
[----:B------:R-:W-:Y:S02]  /*07d0*/  ISETP.NE.AND P2, PT, R9, RZ, PT ;  /* 0x000000ff0900720c */ /* 0x000fe40003f45270 */
[----:B------:R-:W-:Y:S01]  /*07e0*/  LOP3.LUT R5, R3, 0x7fffff, RZ, 0xc0, !PT ;  /* 0x007fffff03057812 */ /* 0x000fe200078ec0ff */
[----:B------:R-:W-:Y:S01]  /*07f0*/  FFMA.RP R3, R12, R10, R7 ;  /* 0x0000000a0c037223 */ /* 0x000fe20000008007 */
[----:B------:R-:W-:Y:S01]  /*0800*/  IMAD.MOV R7, RZ, RZ, -R9 ;  /* 0x000000ffff077224 */ /* 0x000fe200078e0a09 */
[----:B------:R-:W-:Y:S02]  /*0810*/  ISETP.NE.AND P1, PT, R9, RZ, PT ;  /* 0x000000ff0900720c */ /* 0x000fe40003f25270 */
[----:B------:R-:W-:-:S02]  /*0820*/  LOP3.LUT R5, R5, 0x800000, RZ, 0xfc, !PT ;  /* 0x0080000005057812 */ /* 0x000fc400078efcff */
[----:B------:R-:W-:Y:S02]  /*0830*/  FSETP.NEU.FTZ.AND P0, PT, R3, R6, PT ;  /* 0x000000060300720b */ /* 0x000fe40003f1d000 */
[----:B------:R-:W-:Y:S02]  /*0840*/  SHF.L.U32 R8, R5, R8, RZ ;  /* 0x0000000805087219 */ /* 0x000fe400000006ff */
[----:B------:R-:W-:Y:S02]  /*0850*/  SEL R6, R7, RZ, P2 ;  /* 0x000000ff07067207 */ /* 0x000fe40001000000 */
[----:B------:R-:W-:Y:S02]  /*0860*/  ISETP.NE.AND P1, PT, R8, RZ, P1 ;  /* 0x000000ff0800720c */ /* 0x000fe40000f25270 */
[----:B------:R-:W-:Y:S02]  /*0870*/  SHF.R.U32.HI R6, RZ, R6, R5 ;  /* 0x00000006ff067219 */ /* 0x000fe40000011605 */
[----:B------:R-:W-:-:S02]  /*0880*/  PLOP3.LUT P0, PT, P0, P1, PT, 0xf8, 0x8f ;  /* 0x00000000008f781c */ /* 0x000fc40000703f70 */
[----:B------:R-:W-:Y:S02]  /*0890*/  SHF.R.U32.HI R8, RZ, 0x1, R6 ;  /* 0x00000001ff087819 */ /* 0x000fe40000011606 */
[----:B------:R-:W-:-:S04]  /*08a0*/  SEL R3, RZ, 0x1, !P0 ;  /* 0x00000001ff037807 */ /* 0x000fc80004000000 */
[----:B------:R-:W-:-:S04]  /*08b0*/  LOP3.LUT R3, R3, 0x1, R8, 0xf8, !PT ;  /* 0x0000000103037812 */ /* 0x000fc800078ef808 */
[----:B------:R-:W-:-:S04]  /*08c0*/  LOP3.LUT R3, R3, R6, RZ, 0xc0, !PT ;  /* 0x0000000603037212 */ /* 0x000fc800078ec0ff */
[----:B------:R-:W-:-:S04]  /*08d0*/  IADD3 R3, PT, PT, R8, R3, RZ ;  /* 0x0000000308037210 */ /* 0x000fc80007ffe0ff */
[----:B------:R-:W-:Y:S01]  /*08e0*/  LOP3.LUT R0, R3, R0, RZ, 0xfc, !PT ;  /* 0x0000000003007212 */ /* 0x000fe200078efcff */
[----:B------:R-:W-:Y:S06]  /*08f0*/  BRA `(.L_x_11) ;  /* 0x0000000000107947 */ /* 0x000fec0003800000 */
.L_x_10:
[----:B------:R-:W-:-:S04]  /*0900*/  LOP3.LUT R0, R0, 0x80000000, RZ, 0xc0, !PT ;  /* 0x8000000000007812 */ /* 0x000fc800078ec0ff */
[----:B------:R-:W-:Y:S01]  /*0910*/  LOP3.LUT R0, R0, 0x7f800000, RZ, 0xfc, !PT ;  /* 0x7f80000000007812 */ /* 0x000fe200078efcff */
[----:B------:R-:W-:Y:S06]  /*0920*/  BRA `(.L_x_11) ;  /* 0x0000000000047947 */ /* 0x000fec0003800000 */
.L_x_9:
[----:B------:R-:W-:-:S07]  /*0930*/  IMAD R0, R5, 0x800000, R0 ;  /* 0x0080000005007824 */ /* 0x000fce00078e0200 */
.L_x_11:
[----:B------:R-:W-:Y:S05]  /*0940*/  BSYNC.RECONVERGENT B2 ;  /* 0x0000000000027941 */ /* 0x000fea0003800200 */
.L_x_8:
[----:B------:R-:W-:Y:S05]  /*0950*/  BRA `(.L_x_12) ;  /* 0x0000000000207947 */ /* 0x000fea0003800000 */
.L_x_7:
[----:B------:R-:W-:-:S04]  /*0960*/  LOP3.LUT R0, R9, 0x80000000, R7, 0x48, !PT ;  /* 0x8000000009007812 */ /* 0x000fc800078e4807 */
[----:B------:R-:W-:Y:S01]  /*0970*/  LOP3.LUT R0, R0, 0x7f800000, RZ, 0xfc, !PT ;  /* 0x7f80000000007812 */ /* 0x000fe200078efcff */
[----:B------:R-:W-:Y:S06]  /*0980*/  BRA `(.L_x_12) ;  /* 0x0000000000147947 */ /* 0x000fec0003800000 */
.L_x_6:
[----:B------:R-:W-:Y:S01]  /*0990*/  LOP3.LUT R0, R9, 0x80000000, R7, 0x48, !PT ;  /* 0x8000000009007812 */ /* 0x000fe200078e4807 */
[----:B------:R-:W-:Y:S06]  /*09a0*/  BRA `(.L_x_12) ;  /* 0x00000000000c7947 */ /* 0x000fec0003800000 */
.L_x_5:
[----:B------:R-:W0:Y:S01]  /*09b0*/  MUFU.RSQ R0, -QNAN ;  /* 0xffc0000000007908 */ /* 0x000e220000001400 */
[----:B------:R-:W-:Y:S05]  /*09c0*/  BRA `(.L_x_12) ;  /* 0x0000000000047947 */ /* 0x000fea0003800000 */
.L_x_4:
[----:B------:R-:W-:-:S07]  /*09d0*/  FADD.FTZ R0, R0, R3 ;  /* 0x0000000300007221 */ /* 0x000fce0000010000 */
.L_x_12:
[----:B------:R-:W-:Y:S05]  /*09e0*/  BSYNC.RECONVERGENT B1 ;  /* 0x0000000000017941 */ /* 0x000fea0003800200 */
.L_x_2:
[----:B------:R-:W-:-:S04]  /*09f0*/  IMAD.MOV.U32 R5, RZ, RZ, 0x0 ;  /* 0x00000000ff057424 */ /* 0x000fc800078e00ff */
[----:B0-----:R-:W-:Y:S05]  /*0a00*/  RET.REL.NODEC R4 `(_Z10TanhKernelPKfPfmmf) ;  /* 0xfffffff4047c7950 */ /* 0x001fea0003c3ffff */
.L_x_13:
[----:B------:R-:W-:-:S00]  /*0a10*/  BRA `(.L_x_13) ;  /* 0xfffffffc00fc7947 */ /* 0x000fc0000383ffff */
[----:B------:R-:W-:-:S00]  /*0a20*/  NOP ;  /* 0x0000000000007918 */ /* 0x000fc00000000000 */
        /* <DEDUP_REMOVED lines=13> */
.L_x_14:


//--------------------- .nv.shared.reserved.0     --------------------------
	.section	.nv.shared.reserved.0,"aw",@nobits
	.weak		__nv_reservedSMEM_offset_0_alias
	.size		__nv_reservedSMEM_offset_0_alias, 0, 64
	.other		__nv_reservedSMEM_offset_0_alias,@"STO_CUDA_RESERVED_SHARED STV_DEFAULT"
__nv_reservedSMEM_offset_0_alias:
	.zero		0
	.zero		64


//--------------------- .nv.constant0._Z10TanhKernelPKfPfmmf --------------------------
	.section	.nv.constant0._Z10TanhKernelPKfPfmmf,"a",@progbits
	.sectionflags	@""
	.align	4
.nv.constant0._Z10TanhKernelPKfPfmmf:
	.zero		932


//--------------------- SYMBOLS --------------------------

	.type		.nv.reservedSmem.offset0,@object
	.size		.nv.reservedSmem.offset0,0x4
